//
// Generated by NVIDIA NVVM Compiler
//
// Compiler Build ID: CL-36424714
// Cuda compilation tools, release 13.0, V13.0.88
// Based on NVVM 20.0.0
//

.version 9.0
.target sm_100
.address_size 64

	// .globl	_Z13stencilKernelPdS_

.visible .entry _Z13stencilKernelPdS_(
	.param .u64 .ptr .align 1 _Z13stencilKernelPdS__param_0,
	.param .u64 .ptr .align 1 _Z13stencilKernelPdS__param_1
)
{
	.reg .pred 	%p<10>;
	.reg .b32 	%r<13>;
	.reg .b64 	%rd<26>;
	.reg .b64 	%fd<36>;

	ld.param.u64 	%rd3, [_Z13stencilKernelPdS__param_0];
	ld.param.u64 	%rd4, [_Z13stencilKernelPdS__param_1];
	cvta.to.global.u64 	%rd1, %rd3;
	cvta.to.global.u64 	%rd5, %rd4;
	mov.u32 	%r10, %ctaid.x;
	mov.u32 	%r11, %ntid.x;
	mov.u32 	%r12, %tid.x;
	mad.lo.s32 	%r1, %r10, %r11, %r12;
	mul.wide.s32 	%rd6, %r1, 8;
	add.s64 	%rd2, %rd5, %rd6;
	mov.b64 	%rd7, 0;
	st.global.u64 	[%rd2], %rd7;
	add.s32 	%r2, %r1, -4;
	setp.gt.u32 	%p1, %r2, 13107199;
	mov.f64 	%fd29, 0d0000000000000000;
	@%p1 bra 	$L__BB0_2;
	mul.wide.u32 	%rd8, %r2, 8;
	add.s64 	%rd9, %rd1, %rd8;
	ld.global.f64 	%fd18, [%rd9];
	add.f64 	%fd29, %fd18, 0d0000000000000000;
	st.global.f64 	[%rd2], %fd29;
$L__BB0_2:
	add.s32 	%r3, %r1, -3;
	setp.gt.u32 	%p2, %r3, 13107199;
	@%p2 bra 	$L__BB0_4;
	mul.wide.u32 	%rd10, %r3, 8;
	add.s64 	%rd11, %rd1, %rd10;
	ld.global.f64 	%fd19, [%rd11];
	add.f64 	%fd29, %fd19, %fd29;
	st.global.f64 	[%rd2], %fd29;
$L__BB0_4:
	add.s32 	%r4, %r1, -2;
	setp.gt.u32 	%p3, %r4, 13107199;
	@%p3 bra 	$L__BB0_6;
	mul.wide.u32 	%rd12, %r4, 8;
	add.s64 	%rd13, %rd1, %rd12;
	ld.global.f64 	%fd20, [%rd13];
	add.f64 	%fd29, %fd20, %fd29;
	st.global.f64 	[%rd2], %fd29;
$L__BB0_6:
	add.s32 	%r5, %r1, -1;
	setp.gt.u32 	%p4, %r5, 13107199;
	@%p4 bra 	$L__BB0_8;
	mul.wide.u32 	%rd14, %r5, 8;
	add.s64 	%rd15, %rd1, %rd14;
	ld.global.f64 	%fd21, [%rd15];
	add.f64 	%fd29, %fd21, %fd29;
	st.global.f64 	[%rd2], %fd29;
$L__BB0_8:
	setp.gt.u32 	%p5, %r1, 13107199;
	@%p5 bra 	$L__BB0_10;
	mul.wide.u32 	%rd16, %r1, 8;
	add.s64 	%rd17, %rd1, %rd16;
	ld.global.f64 	%fd22, [%rd17];
	add.f64 	%fd29, %fd22, %fd29;
	st.global.f64 	[%rd2], %fd29;
$L__BB0_10:
	add.s32 	%r6, %r1, 1;
	setp.gt.u32 	%p6, %r6, 13107199;
	@%p6 bra 	$L__BB0_12;
	mul.wide.u32 	%rd18, %r6, 8;
	add.s64 	%rd19, %rd1, %rd18;
	ld.global.f64 	%fd23, [%rd19];
	add.f64 	%fd29, %fd23, %fd29;
	st.global.f64 	[%rd2], %fd29;
$L__BB0_12:
	add.s32 	%r7, %r1, 2;
	setp.gt.u32 	%p7, %r7, 13107199;
	@%p7 bra 	$L__BB0_14;
	mul.wide.u32 	%rd20, %r7, 8;
	add.s64 	%rd21, %rd1, %rd20;
	ld.global.f64 	%fd24, [%rd21];
	add.f64 	%fd29, %fd24, %fd29;
	st.global.f64 	[%rd2], %fd29;
$L__BB0_14:
	add.s32 	%r8, %r1, 3;
	setp.gt.u32 	%p8, %r8, 13107199;
	@%p8 bra 	$L__BB0_16;
	mul.wide.u32 	%rd22, %r8, 8;
	add.s64 	%rd23, %rd1, %rd22;
	ld.global.f64 	%fd25, [%rd23];
	add.f64 	%fd29, %fd25, %fd29;
	st.global.f64 	[%rd2], %fd29;
$L__BB0_16:
	add.s32 	%r9, %r1, 4;
	setp.gt.u32 	%p9, %r9, 13107199;
	@%p9 bra 	$L__BB0_18;
	mul.wide.u32 	%rd24, %r9, 8;
	add.s64 	%rd25, %rd1, %rd24;
	ld.global.f64 	%fd26, [%rd25];
	add.f64 	%fd27, %fd26, %fd29;
	st.global.f64 	[%rd2], %fd27;
$L__BB0_18:
	ret;

}


// ===== COMPILED SASS (sm_100) =====

	.target	sm_100

	.elftype	@"ET_EXEC"


//--------------------- .note.nv.tkinfo           --------------------------
	.section	.note.nv.tkinfo,"",@"SHT_NOTE"
	.sectionflags	@"SHF_NOTE_NV_TKINFO"
	.tkinfo
        /*0018*/ 	.word	0x00000002
        /*0030*/ 	.string	""
        /*0030*/ 	.string	"ptxas"
        /*0030*/ 	.string	"Cuda compilation tools, release 13.0, V13.0.88"
        /*0030*/ 	.string	"Build cuda_13.0.r13.0/compiler.36424714_0"
        /*0030*/ 	.string	"-arch sm_100 -m 64 "



//--------------------- .note.nv.cuinfo           --------------------------
	.section	.note.nv.cuinfo,"",@"SHT_NOTE"
	.sectionflags	@"SHF_NOTE_NV_CUINFO"
        /*0018*/ 	.short	0x0002
        /*001a*/ 	.short	0x0064
        /*001c*/ 	.short	0x0082
	.zero		2


//--------------------- .nv.info                  --------------------------
	.section	.nv.info,"",@"SHT_CUDA_INFO"
	.align	4


	//----- nvinfo : EIATTR_REGCOUNT
	.align		4
        /*0000*/ 	.byte	0x04, 0x2f
        /*0002*/ 	.short	(.L_1 - .L_0)
	.align		4
.L_0:
        /*0004*/ 	.word	index@(_Z13stencilKernelPdS_)
        /*0008*/ 	.word	0x00000010


	//----- nvinfo : EIATTR_FRAME_SIZE
	.align		4
.L_1:
        /*000c*/ 	.byte	0x04, 0x11
        /*000e*/ 	.short	(.L_3 - .L_2)
	.align		4
.L_2:
        /*0010*/ 	.word	index@(_Z13stencilKernelPdS_)
        /*0014*/ 	.word	0x00000000


	//----- nvinfo : EIATTR_MIN_STACK_SIZE
	.align		4
.L_3:
        /*0018*/ 	.byte	0x04, 0x12
        /*001a*/ 	.short	(.L_5 - .L_4)
	.align		4
.L_4:
        /*001c*/ 	.word	index@(_Z13stencilKernelPdS_)
        /*0020*/ 	.word	0x00000000
.L_5:


//--------------------- .nv.compat                --------------------------
	.section	.nv.compat,"",@"SHT_CUDA_COMPAT_INFO"
	.align	4
        /*0000*/ 	.byte	0x02, 0x09, 0x00, 0x00, 0x02, 0x02, 0x01, 0x00, 0x02, 0x05, 0x05, 0x00, 0x03, 0x07, 0x01, 0x01
        /*0010*/ 	.byte	0x02, 0x03, 0x00, 0x00, 0x02, 0x06, 0x01, 0x00, 0x04, 0x0b, 0x08, 0x00, 0x01, 0x00, 0x00, 0x00
        /*0020*/ 	.byte	0x00, 0x00, 0x00, 0x00


//--------------------- .nv.info._Z13stencilKernelPdS_ --------------------------
	.section	.nv.info._Z13stencilKernelPdS_,"",@"SHT_CUDA_INFO"
	.sectionflags	@""
	.align	4


	//----- nvinfo : EIATTR_CUDA_API_VERSION
	.align		4
        /*0000*/ 	.byte	0x04, 0x37
        /*0002*/ 	.short	(.L_7 - .L_6)
.L_6:
        /*0004*/ 	.word	0x00000082


	//----- nvinfo : EIATTR_KPARAM_INFO
	.align		4
.L_7:
        /*0008*/ 	.byte	0x04, 0x17
        /*000a*/ 	.short	(.L_9 - .L_8)
.L_8:
        /*000c*/ 	.word	0x00000000
        /*0010*/ 	.short	0x0001
        /*0012*/ 	.short	0x0008
        /*0014*/ 	.byte	0x00, 0xf5, 0x21, 0x00


	//----- nvinfo : EIATTR_KPARAM_INFO
	.align		4
.L_9:
        /*0018*/ 	.byte	0x04, 0x17
        /*001a*/ 	.short	(.L_11 - .L_10)
.L_10:
        /*001c*/ 	.word	0x00000000
        /*0020*/ 	.short	0x0000
        /*0022*/ 	.short	0x0000
        /*0024*/ 	.byte	0x00, 0xf5, 0x21, 0x00


	//----- nvinfo : EIATTR_SPARSE_MMA_MASK
	.align		4
.L_11:
        /*0028*/ 	.byte	0x03, 0x50
        /*002a*/ 	.short	0x0000


	//----- nvinfo : EIATTR_MAXREG_COUNT
	.align		4
        /*002c*/ 	.byte	0x03, 0x1b
        /*002e*/ 	.short	0x00ff


	//----- nvinfo : EIATTR_MERCURY_ISA_VERSION
	.align		4
        /*0030*/ 	.byte	0x03, 0x5f
        /*0032*/ 	.short	0x0101


	//----- nvinfo : EIATTR_VRC_CTA_INIT_COUNT
	.align		4
        /*0034*/ 	.byte	0x02, 0x4a
	.zero		1
	.zero		1


	//----- nvinfo : EIATTR_EXIT_INSTR_OFFSETS
	.align		4
        /*0038*/ 	.byte	0x04, 0x1c
        /*003a*/ 	.short	(.L_13 - .L_12)


	//   ....[0]....
.L_12:
        /*003c*/ 	.word	0x00000430


	//   ....[1]....
        /*0040*/ 	.word	0x00000490


	//----- nvinfo : EIATTR_CBANK_PARAM_SIZE
	.align		4
.L_13:
        /*0044*/ 	.byte	0x03, 0x19
        /*0046*/ 	.short	0x0010


	//----- nvinfo : EIATTR_PARAM_CBANK
	.align		4
        /*0048*/ 	.byte	0x04, 0x0a
        /*004a*/ 	.short	(.L_15 - .L_14)
	.align		4
.L_14:
        /*004c*/ 	.word	index@(.nv.constant0._Z13stencilKernelPdS_)
        /*0050*/ 	.short	0x0380
        /*0052*/ 	.short	0x0010


	//----- nvinfo : EIATTR_SW_WAR
	.align		4
.L_15:
        /*0054*/ 	.byte	0x04, 0x36
        /*0056*/ 	.short	(.L_17 - .L_16)
.L_16:
        /*0058*/ 	.word	0x00000008
.L_17:


//--------------------- .nv.callgraph             --------------------------
	.section	.nv.callgraph,"",@"SHT_CUDA_CALLGRAPH"
	.align	4
	.sectionentsize	8
	.align		4
        /*0000*/ 	.word	0x00000000
	.align		4
        /*0004*/ 	.word	0xffffffff
	.align		4
        /*0008*/ 	.word	0x00000000
	.align		4
        /*000c*/ 	.word	0xfffffffe
	.align		4
        /*0010*/ 	.word	0x00000000
	.align		4
        /*0014*/ 	.word	0xfffffffd
	.align		4
        /*0018*/ 	.word	0x00000000
	.align		4
        /*001c*/ 	.word	0xfffffffc


//--------------------- .text._Z13stencilKernelPdS_ --------------------------
	.section	.text._Z13stencilKernelPdS_,"ax",@progbits
	.align	128
        .global         _Z13stencilKernelPdS_
        .type           _Z13stencilKernelPdS_,@function
        .size           _Z13stencilKernelPdS_,(.L_x_1 - _Z13stencilKernelPdS_)
        .other          _Z13stencilKernelPdS_,@"STO_CUDA_ENTRY STV_DEFAULT"
_Z13stencilKernelPdS_:
.text._Z13stencilKernelPdS_:
[----:B------:R-:W-:Y:S01]  /*0000*/  LDC R1, c[0x0][0x37c] ;  /* 0x0000df00ff017b82 */ /* 0x000fe20000000800 */
[----:B------:R-:W0:Y:S07]  /*0010*/  S2R R3, SR_TID.X ;  /* 0x0000000000037919 */ /* 0x000e2e0000002100 */
[----:B------:R-:W0:Y:S08]  /*0020*/  S2UR UR4, SR_CTAID.X ;  /* 0x00000000000479c3 */ /* 0x000e300000002500 */
[----:B------:R-:W0:Y:S02]  /*0030*/  LDC R0, c[0x0][0x360] ;  /* 0x0000d800ff007b82 */ /* 0x000e240000000800 */
[----:B0-----:R-:W-:Y:S01]  /*0040*/  IMAD R0, R0, UR4, R3 ;  /* 0x0000000400007c24 */ /* 0x001fe2000f8e0203 */
[----:B------:R-:W0:Y:S05]  /*0050*/  LDCU.64 UR4, c[0x0][0x358] ;  /* 0x00006b00ff0477ac */ /* 0x000e2a0008000a00 */
[----:B------:R-:W1:Y:S01]  /*0060*/  LDC.64 R2, c[0x0][0x388] ;  /* 0x0000e200ff027b82 */ /* 0x000e620000000a00 */
[----:B------:R-:W-:-:S04]  /*0070*/  IADD3 R5, PT, PT, R0, -0x4, RZ ;  /* 0xfffffffc00057810 */ /* 0x000fc80007ffe0ff */
[----:B------:R-:W-:-:S13]  /*0080*/  ISETP.GT.U32.AND P0, PT, R5, 0xc7ffff, PT ;  /* 0x00c7ffff0500780c */ /* 0x000fda0003f04070 */
[----:B------:R-:W2:Y:S01]  /*0090*/  @!P0 LDC.64 R6, c[0x0][0x380] ;  /* 0x0000e000ff068b82 */ /* 0x000ea20000000a00 */
[----:B-1----:R-:W-:-:S05]  /*00a0*/  IMAD.WIDE R2, R0, 0x8, R2 ;  /* 0x0000000800027825 */ /* 0x002fca00078e0202 */
[----:B0-----:R-:W-:Y:S01]  /*00b0*/  STG.E.64 desc[UR4][R2.64], RZ ;  /* 0x000000ff02007986 */ /* 0x001fe2000c101b04 */
[----:B--2---:R-:W-:-:S06]  /*00c0*/  @!P0 IMAD.WIDE.U32 R6, R5, 0x8, R6 ;  /* 0x0000000805068825 */ /* 0x004fcc00078e0006 */
[----:B------:R-:W2:Y:S01]  /*00d0*/  @!P0 LDG.E.64 R6, desc[UR4][R6.64] ;  /* 0x0000000406068981 */ /* 0x000ea2000c1e1b00 */
[----:B------:R-:W-:Y:S01]  /*00e0*/  VIADD R11, R0, 0xfffffffd ;  /* 0xfffffffd000b7836 */ /* 0x000fe20000000000 */
[----:B------:R-:W-:-:S04]  /*00f0*/  CS2R R4, SRZ ;  /* 0x0000000000047805 */ /* 0x000fc8000001ff00 */
[----:B------:R-:W-:-:S13]  /*0100*/  ISETP.GT.U32.AND P1, PT, R11, 0xc7ffff, PT ;  /* 0x00c7ffff0b00780c */ /* 0x000fda0003f24070 */
[----:B------:R-:W0:Y:S02]  /*0110*/  @!P1 LDC.64 R8, c[0x0][0x380] ;  /* 0x0000e000ff089b82 */ /* 0x000e240000000a00 */
[----:B0-----:R-:W-:Y:S01]  /*0120*/  @!P1 IMAD.WIDE.U32 R8, R11, 0x8, R8 ;  /* 0x000000080b089825 */ /* 0x001fe200078e0008 */
[----:B--2---:R-:W-:-:S07]  /*0130*/  @!P0 DADD R4, RZ, R6 ;  /* 0x00000000ff048229 */ /* 0x004fce0000000006 */
[----:B------:R0:W-:Y:S04]  /*0140*/  @!P0 STG.E.64 desc[UR4][R2.64], R4 ;  /* 0x0000000402008986 */ /* 0x0001e8000c101b04 */
[----:B------:R-:W0:Y:S01]  /*0150*/  @!P1 LDG.E.64 R8, desc[UR4][R8.64] ;  /* 0x0000000408089981 */ /* 0x000e22000c1e1b00 */
[----:B------:R-:W-:-:S04]  /*0160*/  IADD3 R11, PT, PT, R0, -0x2, RZ ;  /* 0xfffffffe000b7810 */ /* 0x000fc80007ffe0ff */
[----:B------:R-:W-:-:S13]  /*0170*/  ISETP.GT.U32.AND P0, PT, R11, 0xc7ffff, PT ;  /* 0x00c7ffff0b00780c */ /* 0x000fda0003f04070 */
[----:B------:R-:W1:Y:S02]  /*0180*/  @!P0 LDC.64 R6, c[0x0][0x380] ;  /* 0x0000e000ff068b82 */ /* 0x000e640000000a00 */
[----:B-1----:R-:W-:Y:S01]  /*0190*/  @!P0 IMAD.WIDE.U32 R6, R11, 0x8, R6 ;  /* 0x000000080b068825 */ /* 0x002fe200078e0006 */
[----:B0-----:R-:W-:-:S07]  /*01a0*/  @!P1 DADD R4, R4, R8 ;  /* 0x0000000004049229 */ /* 0x001fce0000000008 */
[----:B------:R0:W-:Y:S04]  /*01b0*/  @!P1 STG.E.64 desc[UR4][R2.64], R4 ;  /* 0x0000000402009986 */ /* 0x0001e8000c101b04 */
[----:B------:R-:W0:Y:S01]  /*01c0*/  @!P0 LDG.E.64 R6, desc[UR4][R6.64] ;  /* 0x0000000406068981 */ /* 0x000e22000c1e1b00 */
[----:B------:R-:W-:-:S05]  /*01d0*/  VIADD R13, R0, 0xffffffff ;  /* 0xffffffff000d7836 */ /* 0x000fca0000000000 */
[----:B------:R-:W-:-:S13]  /*01e0*/  ISETP.GT.U32.AND P1, PT, R13, 0xc7ffff, PT ;  /* 0x00c7ffff0d00780c */ /* 0x000fda0003f24070 */
[----:B------:R-:W1:Y:S02]  /*01f0*/  @!P1 LDC.64 R10, c[0x0][0x380] ;  /* 0x0000e000ff0a9b82 */ /* 0x000e640000000a00 */
[----:B-1----:R-:W-:Y:S01]  /*0200*/  @!P1 IMAD.WIDE.U32 R8, R13, 0x8, R10 ;  /* 0x000000080d089825 */ /* 0x002fe200078e000a */
[----:B0-----:R-:W-:-:S07]  /*0210*/  @!P0 DADD R4, R4, R6 ;  /* 0x0000000004048229 */ /* 0x001fce0000000006 */
[----:B------:R0:W-:Y:S04]  /*0220*/  @!P0 STG.E.64 desc[UR4][R2.64], R4 ;  /* 0x0000000402008986 */ /* 0x0001e8000c101b04 */
[----:B------:R-:W0:Y:S01]  /*0230*/  @!P1 LDG.E.64 R8, desc[UR4][R8.64] ;  /* 0x0000000408089981 */ /* 0x000e22000c1e1b00 */
[----:B------:R-:W-:-:S13]  /*0240*/  ISETP.GT.U32.AND P0, PT, R0, 0xc7ffff, PT ;  /* 0x00c7ffff0000780c */ /* 0x000fda0003f04070 */
[----:B------:R-:W1:Y:S02]  /*0250*/  @!P0 LDC.64 R10, c[0x0][0x380] ;  /* 0x0000e000ff0a8b82 */ /* 0x000e640000000a00 */
[----:B-1----:R-:W-:Y:S01]  /*0260*/  @!P0 IMAD.WIDE.U32 R6, R0, 0x8, R10 ;  /* 0x0000000800068825 */ /* 0x002fe200078e000a */
[----:B0-----:R-:W-:-:S07]  /*0270*/  @!P1 DADD R4, R4, R8 ;  /* 0x0000000004049229 */ /* 0x001fce0000000008 */
[----:B------:R0:W-:Y:S04]  /*0280*/  @!P1 STG.E.64 desc[UR4][R2.64], R4 ;  /* 0x0000000402009986 */ /* 0x0001e8000c101b04 */
[----:B------:R-:W0:Y:S01]  /*0290*/  @!P0 LDG.E.64 R6, desc[UR4][R6.64] ;  /* 0x0000000406068981 */ /* 0x000e22000c1e1b00 */
[----:B------:R-:W-:-:S04]  /*02a0*/  IADD3 R13, PT, PT, R0, 0x1, RZ ;  /* 0x00000001000d7810 */ /* 0x000fc80007ffe0ff */
        /* <DEDUP_REMOVED lines=20> */
[----:B------:R-:W-:-:S04]  /*03f0*/  IADD3 R11, PT, PT, R0, 0x4, RZ ;  /* 0x00000004000b7810 */ /* 0x000fc80007ffe0ff */
[----:B------:R-:W-:Y:S01]  /*0400*/  ISETP.GT.U32.AND P0, PT, R11, 0xc7ffff, PT ;  /* 0x00c7ffff0b00780c */ /* 0x000fe20003f04070 */
[----:B0-----:R-:W-:-:S07]  /*0410*/  @!P1 DADD R4, R4, R8 ;  /* 0x0000000004049229 */ /* 0x001fce0000000008 */
[----:B------:R0:W-:Y:S05]  /*0420*/  @!P1 STG.E.64 desc[UR4][R2.64], R4 ;  /* 0x0000000402009986 */ /* 0x0001ea000c101b04 */
[----:B------:R-:W-:Y:S05]  /*0430*/  @P0 EXIT ;  /* 0x000000000000094d */ /* 0x000fea0003800000 */
[----:B------:R-:W1:Y:S02]  /*0440*/  LDC.64 R6, c[0x0][0x380] ;  /* 0x0000e000ff067b82 */ /* 0x000e640000000a00 */
[----:B-1----:R-:W-:-:S06]  /*0450*/  IMAD.WIDE.U32 R6, R11, 0x8, R6 ;  /* 0x000000080b067825 */ /* 0x002fcc00078e0006 */
[----:B------:R-:W0:Y:S02]  /*0460*/  LDG.E.64 R6, desc[UR4][R6.64] ;  /* 0x0000000406067981 */ /* 0x000e24000c1e1b00 */
[----:B0-----:R-:W-:-:S07]  /*0470*/  DADD R4, R6, R4 ;  /* 0x0000000006047229 */ /* 0x001fce0000000004 */
[----:B------:R-:W-:Y:S01]  /*0480*/  STG.E.64 desc[UR4][R2.64], R4 ;  /* 0x0000000402007986 */ /* 0x000fe2000c101b04 */
[----:B------:R-:W-:Y:S05]  /*0490*/  EXIT ;  /* 0x000000000000794d */ /* 0x000fea0003800000 */
.L_x_0:
[----:B------:R-:W-:-:S00]  /*04a0*/  BRA `(.L_x_0) ;  /* 0xfffffffc00fc7947 */ /* 0x000fc0000383ffff */
[----:B------:R-:W-:-:S00]  /*04b0*/  NOP ;  /* 0x0000000000007918 */ /* 0x000fc00000000000 */
        /* <DEDUP_REMOVED lines=12> */
.L_x_1:


//--------------------- .nv.shared.reserved.0     --------------------------
	.section	.nv.shared.reserved.0,"aw",@nobits
	.weak		__nv_reservedSMEM_offset_0_alias
	.size		__nv_reservedSMEM_offset_0_alias, 0, 64
	.other		__nv_reservedSMEM_offset_0_alias,@"STO_CUDA_RESERVED_SHARED STV_DEFAULT"
__nv_reservedSMEM_offset_0_alias:
	.zero		0
	.zero		64


//--------------------- .nv.constant0._Z13stencilKernelPdS_ --------------------------
	.section	.nv.constant0._Z13stencilKernelPdS_,"a",@progbits
	.sectionflags	@""
	.align	4
.nv.constant0._Z13stencilKernelPdS_:
	.zero		912


//--------------------- SYMBOLS --------------------------

	.type		.nv.reservedSmem.offset0,@object
	.size		.nv.reservedSmem.offset0,0x4
